	.headerflags	@"EF_CUDA_TEXMODE_UNIFIED EF_CUDA_64BIT_ADDRESS EF_CUDA_ACCELERATORS EF_CUDA_SM90 EF_CUDA_VIRTUAL_SM(EF_CUDA_SM90)"
	.elftype	@"ET_EXEC"


//--------------------- .nv.info                  --------------------------
	.section	.nv.info,"",@"SHT_CUDA_INFO"
	.align	4


	//----- nvinfo : EIATTR_REGCOUNT
	.align		4
        /*0000*/ 	.byte	0x04, 0x2f
        /*0002*/ 	.short	(.L_1 - .L_0)
	.align		4
.L_0:
        /*0004*/ 	.word	index@(triton_poi_fused__unsafe_index_add_mul_sub_58)
        /*0008*/ 	.word	0x0000001f


	//----- nvinfo : EIATTR_MIN_STACK_SIZE
	.align		4
.L_1:
        /*000c*/ 	.byte	0x04, 0x12
        /*000e*/ 	.short	(.L_3 - .L_2)
	.align		4
.L_2:
        /*0010*/ 	.word	index@(triton_poi_fused__unsafe_index_add_mul_sub_58)
        /*0014*/ 	.word	0x00000000


	//----- nvinfo : EIATTR_FRAME_SIZE
	.align		4
.L_3:
        /*0018*/ 	.byte	0x04, 0x11
        /*001a*/ 	.short	(.L_5 - .L_4)
	.align		4
.L_4:
        /*001c*/ 	.word	index@(triton_poi_fused__unsafe_index_add_mul_sub_58)
        /*0020*/ 	.word	0x00000000


	//----- nvinfo : EIATTR_MIN_STACK_SIZE
	.align		4
.L_5:
        /*0024*/ 	.byte	0x04, 0x12
        /*0026*/ 	.short	(.L_7 - .L_6)
	.align		4
.L_6:
        /*0028*/ 	.word	index@(triton_poi_fused__unsafe_index_add_mul_sub_58)
        /*002c*/ 	.word	0x00000000
.L_7:


//--------------------- .nv.info.triton_poi_fused__unsafe_index_add_mul_sub_58 --------------------------
	.section	.nv.info.triton_poi_fused__unsafe_index_add_mul_sub_58,"",@"SHT_CUDA_INFO"
	.sectionflags	@""
	.align	4


	//----- nvinfo : EIATTR_CUDA_API_VERSION
	.align		4
        /*0000*/ 	.byte	0x04, 0x37
        /*0002*/ 	.short	(.L_9 - .L_8)
.L_8:
        /*0004*/ 	.word	0x0000007c


	//----- nvinfo : EIATTR_KPARAM_INFO
	.align		4
.L_9:
        /*0008*/ 	.byte	0x04, 0x17
        /*000a*/ 	.short	(.L_11 - .L_10)
.L_10:
        /*000c*/ 	.word	0x00000000
        /*0010*/ 	.short	0x0006
        /*0012*/ 	.short	0x0030
        /*0014*/ 	.byte	0x00, 0xf0, 0x11, 0x00


	//----- nvinfo : EIATTR_KPARAM_INFO
	.align		4
.L_11:
        /*0018*/ 	.byte	0x04, 0x17
        /*001a*/ 	.short	(.L_13 - .L_12)
.L_12:
        /*001c*/ 	.word	0x00000000
        /*0020*/ 	.short	0x0005
        /*0022*/ 	.short	0x0028
        /*0024*/ 	.byte	0x00, 0xf4, 0x21, 0x00


	//----- nvinfo : EIATTR_KPARAM_INFO
	.align		4
.L_13:
        /*0028*/ 	.byte	0x04, 0x17
        /*002a*/ 	.short	(.L_15 - .L_14)
.L_14:
        /*002c*/ 	.word	0x00000000
        /*0030*/ 	.short	0x0004
        /*0032*/ 	.short	0x0020
        /*0034*/ 	.byte	0x00, 0xf4, 0x21, 0x00


	//----- nvinfo : EIATTR_KPARAM_INFO
	.align		4
.L_15:
        /*0038*/ 	.byte	0x04, 0x17
        /*003a*/ 	.short	(.L_17 - .L_16)
.L_16:
        /*003c*/ 	.word	0x00000000
        /*0040*/ 	.short	0x0003
        /*0042*/ 	.short	0x0018
        /*0044*/ 	.byte	0x00, 0xf4, 0x21, 0x00


	//----- nvinfo : EIATTR_KPARAM_INFO
	.align		4
.L_17:
        /*0048*/ 	.byte	0x04, 0x17
        /*004a*/ 	.short	(.L_19 - .L_18)
.L_18:
        /*004c*/ 	.word	0x00000000
        /*0050*/ 	.short	0x0002
        /*0052*/ 	.short	0x0010
        /*0054*/ 	.byte	0x00, 0xf4, 0x21, 0x00


	//----- nvinfo : EIATTR_KPARAM_INFO
	.align		4
.L_19:
        /*0058*/ 	.byte	0x04, 0x17
        /*005a*/ 	.short	(.L_21 - .L_20)
.L_20:
        /*005c*/ 	.word	0x00000000
        /*0060*/ 	.short	0x0001
        /*0062*/ 	.short	0x0008
        /*0064*/ 	.byte	0x00, 0xf4, 0x21, 0x00


	//----- nvinfo : EIATTR_KPARAM_INFO
	.align		4
.L_21:
        /*0068*/ 	.byte	0x04, 0x17
        /*006a*/ 	.short	(.L_23 - .L_22)
.L_22:
        /*006c*/ 	.word	0x00000000
        /*0070*/ 	.short	0x0000
        /*0072*/ 	.short	0x0000
        /*0074*/ 	.byte	0x00, 0xf4, 0x21, 0x00


	//----- nvinfo : EIATTR_SPARSE_MMA_MASK
	.align		4
.L_23:
        /*0078*/ 	.byte	0x03, 0x50
        /*007a*/ 	.short	0x0000


	//----- nvinfo : EIATTR_MAXREG_COUNT
	.align		4
        /*007c*/ 	.byte	0x03, 0x1b
        /*007e*/ 	.short	0x00ff


	//----- nvinfo : EIATTR_EXIT_INSTR_OFFSETS
	.align		4
        /*0080*/ 	.byte	0x04, 0x1c
        /*0082*/ 	.short	(.L_25 - .L_24)


	//   ....[0]....
.L_24:
        /*0084*/ 	.word	0x000007a0


	//----- nvinfo : EIATTR_REQNTID
	.align		4
.L_25:
        /*0088*/ 	.byte	0x04, 0x10
        /*008a*/ 	.short	(.L_27 - .L_26)
.L_26:
        /*008c*/ 	.word	0x00000080
        /*0090*/ 	.word	0x00000001
        /*0094*/ 	.word	0x00000001


	//----- nvinfo : EIATTR_CBANK_PARAM_SIZE
	.align		4
.L_27:
        /*0098*/ 	.byte	0x03, 0x19
        /*009a*/ 	.short	0x0034


	//----- nvinfo : EIATTR_PARAM_CBANK
	.align		4
        /*009c*/ 	.byte	0x04, 0x0a
        /*009e*/ 	.short	(.L_29 - .L_28)
	.align		4
.L_28:
        /*00a0*/ 	.word	index@(.nv.constant0.triton_poi_fused__unsafe_index_add_mul_sub_58)
        /*00a4*/ 	.short	0x0210
        /*00a6*/ 	.short	0x0034


	//----- nvinfo : EIATTR_SW_WAR
	.align		4
.L_29:
        /*00a8*/ 	.byte	0x04, 0x36
        /*00aa*/ 	.short	(.L_31 - .L_30)
.L_30:
        /*00ac*/ 	.word	0x00000008
.L_31:


//--------------------- .nv.callgraph             --------------------------
	.section	.nv.callgraph,"",@"SHT_CUDA_CALLGRAPH"
	.align	4
	.sectionentsize	8
	.align		4
        /*0000*/ 	.word	0x00000000
	.align		4
        /*0004*/ 	.word	0xffffffff
	.align		4
        /*0008*/ 	.word	0x00000000
	.align		4
        /*000c*/ 	.word	0xfffffffe
	.align		4
        /*0010*/ 	.word	0x00000000
	.align		4
        /*0014*/ 	.word	0xfffffffd
	.align		4
        /*0018*/ 	.word	0x00000000
	.align		4
        /*001c*/ 	.word	0xfffffffc


//--------------------- .text.triton_poi_fused__unsafe_index_add_mul_sub_58 --------------------------
	.section	.text.triton_poi_fused__unsafe_index_add_mul_sub_58,"ax",@progbits
	.align	128
        .global         triton_poi_fused__unsafe_index_add_mul_sub_58
        .type           triton_poi_fused__unsafe_index_add_mul_sub_58,@function
        .size           triton_poi_fused__unsafe_index_add_mul_sub_58,(.L_x_1 - triton_poi_fused__unsafe_index_add_mul_sub_58)
        .other          triton_poi_fused__unsafe_index_add_mul_sub_58,@"STO_CUDA_ENTRY STV_DEFAULT"
triton_poi_fused__unsafe_index_add_mul_sub_58:
.text.triton_poi_fused__unsafe_index_add_mul_sub_58:
[----:B------:R-:W-:Y:S01]  /*0000*/  LDC R1, c[0x0][0x28] ;  /* 0x00000a00ff017b82 */ /* 0x000fe20000000800 */
[----:B------:R-:W1:Y:S07]  /*0010*/  S2R R0, SR_TID.X ;  /* 0x0000000000007919 */ /* 0x000e6e0000002100 */
[----:B------:R-:W2:Y:S01]  /*0020*/  LDC.64 R20, c[0x0][0x210] ;  /* 0x00008400ff147b82 */ /* 0x000ea20000000a00 */
[----:B------:R-:W-:Y:S01]  /*0030*/  ULDC.64 UR4, c[0x0][0x208] ;  /* 0x0000820000047ab9 */ /* 0x000fe20000000a00 */
[----:B------:R-:W-:Y:S01]  /*0040*/  ULDC.64 UR6, c[0x0][0x220] ;  /* 0x0000880000067ab9 */ /* 0x000fe20000000a00 */
[----:B------:R-:W3:Y:S05]  /*0050*/  S2R R13, SR_CTAID.X ;  /* 0x00000000000d7919 */ /* 0x000eea0000002500 */
[----:B------:R-:W4:Y:S01]  /*0060*/  LDC.64 R4, c[0x0][0x218] ;  /* 0x00008600ff047b82 */ /* 0x000f220000000a00 */
[----:B-1----:R-:W-:-:S05]  /*0070*/  IMAD.SHL.U32 R0, R0, 0x4, RZ ;  /* 0x0000000400007824 */ /* 0x002fca00078e00ff */
[----:B------:R-:W-:-:S05]  /*0080*/  LOP3.LUT R0, R0, 0x1fc, RZ, 0xc0, !PT ;  /* 0x000001fc00007812 */ /* 0x000fca00078ec0ff */
[----:B---3--:R-:W-:-:S05]  /*0090*/  IMAD R0, R13, 0x200, R0 ;  /* 0x000002000d007824 */ /* 0x008fca00078e0200 */
[----:B------:R-:W-:-:S04]  /*00a0*/  SHF.R.S32.HI R3, RZ, 0x1f, R0 ;  /* 0x0000001fff037819 */ /* 0x000fc80000011400 */
[----:B------:R-:W-:-:S04]  /*00b0*/  LEA.HI R3, R3, R0, RZ, 0x4 ;  /* 0x0000000003037211 */ /* 0x000fc800078f20ff */
[----:B------:R-:W-:Y:S02]  /*00c0*/  SHF.R.S32.HI R2, RZ, 0x4, R3 ;  /* 0x00000004ff027819 */ /* 0x000fe40000011403 */
[----:B------:R-:W-:Y:S02]  /*00d0*/  LOP3.LUT R3, R3, 0xfffffff0, RZ, 0xc0, !PT ;  /* 0xfffffff003037812 */ /* 0x000fe400078ec0ff */
[----:B------:R-:W-:-:S04]  /*00e0*/  LEA.HI R6, R2, R2, RZ, 0x4 ;  /* 0x0000000202067211 */ /* 0x000fc800078f20ff */
[----:B------:R-:W-:-:S05]  /*00f0*/  LOP3.LUT R7, R6, 0xfffffff0, RZ, 0xc0, !PT ;  /* 0xfffffff006077812 */ /* 0x000fca00078ec0ff */
[----:B------:R-:W-:Y:S02]  /*0100*/  IMAD.IADD R7, R2, 0x1, -R7 ;  /* 0x0000000102077824 */ /* 0x000fe400078e0a07 */
[----:B------:R-:W-:Y:S02]  /*0110*/  IMAD.IADD R2, R0, 0x1, -R3 ;  /* 0x0000000100027824 */ /* 0x000fe400078e0a03 */
[----:B--2---:R-:W-:Y:S02]  /*0120*/  IMAD.WIDE R20, R7, 0x8, R20 ;  /* 0x0000000807147825 */ /* 0x004fe400078e0214 */
[----:B------:R-:W1:Y:S04]  /*0130*/  LDC.64 R6, c[0x0][0x228] ;  /* 0x00008a00ff067b82 */ /* 0x000e680000000a00 */
[----:B------:R-:W2:Y:S01]  /*0140*/  LDG.E.EL.64 R20, desc[UR4][R20.64] ;  /* 0x0000000414147981 */ /* 0x000ea2000c2e1b00 */
[----:B----4-:R-:W-:Y:S01]  /*0150*/  IMAD.WIDE R8, R2, 0x8, R4 ;  /* 0x0000000802087825 */ /* 0x010fe200078e0204 */
[----:B------:R-:W-:-:S03]  /*0160*/  SHF.R.S32.HI R23, RZ, 0x16, R13 ;  /* 0x00000016ff177819 */ /* 0x000fc6000001140d */
[----:B------:R-:W-:Y:S01]  /*0170*/  VIADD R14, R0, 0x2 ;  /* 0x00000002000e7836 */ /* 0x000fe20000000000 */
[----:B------:R-:W-:Y:S01]  /*0180*/  SGXT R23, R23, 0x1 ;  /* 0x000000011717781a */ /* 0x000fe20000000200 */
[----:B------:R-:W3:Y:S03]  /*0190*/  LDG.E.EL.128 R8, desc[UR4][R8.64] ;  /* 0x0000000408087981 */ /* 0x000ee6000c2e1d00 */
[----:B------:R-:W-:-:S04]  /*01a0*/  LEA.HI R3, R23, R14, RZ, 0x4 ;  /* 0x0000000e17037211 */ /* 0x000fc800078f20ff */
[----:B------:R-:W-:-:S05]  /*01b0*/  LOP3.LUT R3, R3, 0xfffffff0, RZ, 0xc0, !PT ;  /* 0xfffffff003037812 */ /* 0x000fca00078ec0ff */
[----:B------:R-:W-:Y:S02]  /*01c0*/  IMAD.IADD R3, R14, 0x1, -R3 ;  /* 0x000000010e037824 */ /* 0x000fe400078e0a03 */
[----:B-1----:R-:W-:-:S04]  /*01d0*/  IMAD.WIDE R12, R2, 0x8, R6 ;  /* 0x00000008020c7825 */ /* 0x002fc800078e0206 */
[C---:B------:R-:W-:Y:S02]  /*01e0*/  IMAD.WIDE R16, R3.reuse, 0x8, R4 ;  /* 0x0000000803107825 */ /* 0x040fe400078e0204 */
[----:B------:R-:W4:Y:S04]  /*01f0*/  LDG.E.EL.128 R12, desc[UR4][R12.64] ;  /* 0x000000040c0c7981 */ /* 0x000f28000c2e1d00 */
[----:B------:R-:W5:Y:S01]  /*0200*/  LDG.E.EL.128 R16, desc[UR4][R16.64] ;  /* 0x0000000410107981 */ /* 0x000f62000c2e1d00 */
[----:B------:R-:W-:-:S06]  /*0210*/  IMAD.WIDE R6, R3, 0x8, R6 ;  /* 0x0000000803067825 */ /* 0x000fcc00078e0206 */
[----:B------:R-:W5:Y:S01]  /*0220*/  LDG.E.EL.128 R4, desc[UR4][R6.64] ;  /* 0x0000000406047981 */ /* 0x000f62000c2e1d00 */
[----:B------:R-:W-:Y:S02]  /*0230*/  LEA.HI R23, R23, R0, RZ, 0x8 ;  /* 0x0000000017177211 */ /* 0x000fe400078f40ff */
[----:B--2---:R-:W-:-:S04]  /*0240*/  SHF.R.U32.HI R3, RZ, 0x1c, R21 ;  /* 0x0000001cff037819 */ /* 0x004fc80000011615 */
[----:B------:R-:W-:Y:S02]  /*0250*/  LOP3.LUT R3, R3, 0x8, RZ, 0xc0, !PT ;  /* 0x0000000803037812 */ /* 0x000fe400078ec0ff */
[C---:B---3--:R-:W-:Y:S02]  /*0260*/  LEA R25, P1, R8.reuse, UR6, 0x2 ;  /* 0x0000000608197c11 */ /* 0x048fe4000f8210ff */
[----:B------:R-:W-:Y:S02]  /*0270*/  IADD3 R20, P0, R20, R3, RZ ;  /* 0x0000000314147210 */ /* 0x000fe40007f1e0ff */
[----:B------:R-:W-:Y:S02]  /*0280*/  SHF.R.U32.HI R22, RZ, 0x1a, R11 ;  /* 0x0000001aff167819 */ /* 0x000fe4000001160b */
[----:B------:R-:W-:Y:S01]  /*0290*/  LEA.HI.X R24, R8, UR7, R9, 0x2, P1 ;  /* 0x0000000708187c11 */ /* 0x000fe200088f1409 */
[----:B------:R-:W-:Y:S01]  /*02a0*/  IMAD.X R3, RZ, RZ, R21, P0 ;  /* 0x000000ffff037224 */ /* 0x000fe200000e0615 */
[----:B------:R-:W-:Y:S01]  /*02b0*/  SHF.R.U32.HI R21, RZ, 0x1a, R9 ;  /* 0x0000001aff157819 */ /* 0x000fe20000011609 */
[----:B------:R-:W-:Y:S01]  /*02c0*/  IMAD.SHL.U32 R8, R20, 0x20, RZ ;  /* 0x0000002014087824 */ /* 0x000fe200078e00ff */
[----:B------:R-:W-:-:S02]  /*02d0*/  LEA R9, P0, R10, UR6, 0x2 ;  /* 0x000000060a097c11 */ /* 0x000fc4000f8010ff */
[----:B------:R-:W-:Y:S02]  /*02e0*/  LOP3.LUT R21, R21, 0x20, RZ, 0xc0, !PT ;  /* 0x0000002015157812 */ /* 0x000fe400078ec0ff */
[----:B------:R-:W-:Y:S02]  /*02f0*/  LOP3.LUT R22, R22, 0x20, RZ, 0xc0, !PT ;  /* 0x0000002016167812 */ /* 0x000fe400078ec0ff */
[----:B------:R-:W-:Y:S02]  /*0300*/  SHF.L.U64.HI R3, R20, 0x5, R3 ;  /* 0x0000000514037819 */ /* 0x000fe40000010203 */
[----:B------:R-:W-:Y:S02]  /*0310*/  LEA.HI.X R10, R10, UR7, R11, 0x2, P0 ;  /* 0x000000070a0a7c11 */ /* 0x000fe400080f140b */
[C---:B------:R-:W-:Y:S02]  /*0320*/  IADD3 R20, P0, P1, R8.reuse, R25, R21 ;  /* 0x0000001908147210 */ /* 0x040fe4000791e015 */
[----:B------:R-:W-:-:S02]  /*0330*/  IADD3 R22, P2, P3, R8, R9, R22 ;  /* 0x0000000908167210 */ /* 0x000fc40007b5e016 */
[----:B------:R-:W-:Y:S02]  /*0340*/  SHF.R.S32.HI R11, RZ, 0x8, R23 ;  /* 0x00000008ff0b7819 */ /* 0x000fe40000011417 */
[C---:B------:R-:W-:Y:S02]  /*0350*/  IADD3.X R21, R3.reuse, R24, RZ, P0, P1 ;  /* 0x0000001803157210 */ /* 0x040fe400007e24ff */
[----:B------:R-:W-:Y:S01]  /*0360*/  IADD3.X R23, R3, R10, RZ, P2, P3 ;  /* 0x0000000a03177210 */ /* 0x000fe200017e64ff */
[----:B------:R-:W-:Y:S01]  /*0370*/  IMAD.SHL.U32 R11, R11, 0x40, RZ ;  /* 0x000000400b0b7824 */ /* 0x000fe200078e00ff */
[C---:B----4-:R-:W-:Y:S02]  /*0380*/  LEA R28, P0, R12.reuse, UR6, 0x2 ;  /* 0x000000060c1c7c11 */ /* 0x050fe4000f8010ff */
[----:B------:R-:W-:Y:S01]  /*0390*/  SHF.R.U32.HI R25, RZ, 0x1a, R13 ;  /* 0x0000001aff197819 */ /* 0x000fe2000001160d */
[----:B------:R-:W-:Y:S01]  /*03a0*/  IMAD.WIDE R26, R11, 0x4, R20 ;  /* 0x000000040b1a7825 */ /* 0x000fe200078e0214 */
[----:B------:R-:W-:-:S03]  /*03b0*/  LEA.HI.X R20, R12, UR7, R13, 0x2, P0 ;  /* 0x000000070c147c11 */ /* 0x000fc600080f140d */
[----:B------:R-:W-:Y:S01]  /*03c0*/  IMAD.WIDE R22, R11, 0x4, R22 ;  /* 0x000000040b167825 */ /* 0x000fe200078e0216 */
[----:B------:R-:W-:Y:S01]  /*03d0*/  SHF.R.U32.HI R24, RZ, 0x1a, R15 ;  /* 0x0000001aff187819 */ /* 0x000fe2000001160f */
[----:B------:R-:W2:Y:S01]  /*03e0*/  LDG.E.EL R9, desc[UR4][R26.64] ;  /* 0x000000041a097981 */ /* 0x000ea2000c2e1900 */
[----:B-----5:R-:W-:Y:S02]  /*03f0*/  LEA R13, P2, R16, UR6, 0x2 ;  /* 0x00000006100d7c11 */ /* 0x020fe4000f8410ff */
[----:B------:R-:W-:Y:S01]  /*0400*/  LEA R21, P1, R14, UR6, 0x2 ;  /* 0x000000060e157c11 */ /* 0x000fe2000f8210ff */
[----:B------:R1:W3:Y:S01]  /*0410*/  LDG.E.EL R10, desc[UR4][R22.64] ;  /* 0x00000004160a7981 */ /* 0x0002e2000c2e1900 */
[----:B------:R-:W-:Y:S02]  /*0420*/  LOP3.LUT R12, R24, 0x20, RZ, 0xc0, !PT ;  /* 0x00000020180c7812 */ /* 0x000fe400078ec0ff */
[----:B------:R-:W-:Y:S02]  /*0430*/  LEA.HI.X R16, R16, UR7, R17, 0x2, P2 ;  /* 0x0000000710107c11 */ /* 0x000fe400090f1411 */
[----:B------:R-:W-:-:S02]  /*0440*/  LEA.HI.X R24, R14, UR7, R15, 0x2, P1 ;  /* 0x000000070e187c11 */ /* 0x000fc400088f140f */
[----:B------:R-:W-:Y:S02]  /*0450*/  LOP3.LUT R25, R25, 0x20, RZ, 0xc0, !PT ;  /* 0x0000002019197812 */ /* 0x000fe400078ec0ff */
[----:B------:R-:W-:Y:S02]  /*0460*/  SHF.R.U32.HI R15, RZ, 0x1a, R19 ;  /* 0x0000001aff0f7819 */ /* 0x000fe40000011613 */
[----:B-1----:R-:W-:Y:S02]  /*0470*/  SHF.R.U32.HI R23, RZ, 0x1a, R17 ;  /* 0x0000001aff177819 */ /* 0x002fe40000011611 */
[----:B------:R-:W-:Y:S02]  /*0480*/  LEA R17, P2, R18, UR6, 0x2 ;  /* 0x0000000612117c11 */ /* 0x000fe4000f8410ff */
[----:B------:R-:W-:Y:S02]  /*0490*/  IADD3 R14, P4, P5, R8, R28, R25 ;  /* 0x0000001c080e7210 */ /* 0x000fe40007d9e019 */
[----:B------:R-:W-:-:S02]  /*04a0*/  LEA.HI.X R22, R18, UR7, R19, 0x2, P2 ;  /* 0x0000000712167c11 */ /* 0x000fc400090f1413 */
[----:B------:R-:W-:Y:S02]  /*04b0*/  IADD3 R12, P0, P1, R8, R21, R12 ;  /* 0x00000015080c7210 */ /* 0x000fe4000791e00c */
[----:B------:R-:W-:Y:S02]  /*04c0*/  LOP3.LUT R18, R15, 0x20, RZ, 0xc0, !PT ;  /* 0x000000200f127812 */ /* 0x000fe400078ec0ff */
[C---:B------:R-:W-:Y:S02]  /*04d0*/  LEA R21, P3, R4.reuse, UR6, 0x2 ;  /* 0x0000000604157c11 */ /* 0x040fe4000f8610ff */
[----:B------:R-:W-:Y:S02]  /*04e0*/  LOP3.LUT R23, R23, 0x20, RZ, 0xc0, !PT ;  /* 0x0000002017177812 */ /* 0x000fe400078ec0ff */
[----:B------:R-:W-:Y:S02]  /*04f0*/  IADD3.X R15, R3, R20, RZ, P4, P5 ;  /* 0x00000014030f7210 */ /* 0x000fe400027ea4ff */
[----:B------:R-:W-:-:S02]  /*0500*/  LEA.HI.X R26, R4, UR7, R5, 0x2, P3 ;  /* 0x00000007041a7c11 */ /* 0x000fc400098f1405 */
[C---:B------:R-:W-:Y:S01]  /*0510*/  IADD3 R20, P5, P4, R8.reuse, R17, R18 ;  /* 0x0000001108147210 */ /* 0x040fe20007cbe012 */
[----:B------:R-:W-:Y:S01]  /*0520*/  IMAD.WIDE R14, R11, 0x4, R14 ;  /* 0x000000040b0e7825 */ /* 0x000fe200078e020e */
[----:B------:R-:W-:Y:S01]  /*0530*/  IADD3 R4, P2, P3, R8, R13, R23 ;  /* 0x0000000d08047210 */ /* 0x000fe20007b5e017 */
[----:B------:R-:W1:Y:S01]  /*0540*/  LDC.64 R18, c[0x0][0x230] ;  /* 0x00008c00ff127b82 */ /* 0x000e620000000a00 */
[----:B------:R-:W-:Y:S02]  /*0550*/  SHF.R.U32.HI R23, RZ, 0x1a, R5 ;  /* 0x0000001aff177819 */ /* 0x000fe40000011605 */
[C---:B------:R-:W-:Y:S01]  /*0560*/  LEA R17, P6, R6.reuse, UR6, 0x2 ;  /* 0x0000000606117c11 */ /* 0x040fe2000f8c10ff */
[----:B------:R-:W2:Y:S01]  /*0570*/  LDG.E.EL R14, desc[UR4][R14.64] ;  /* 0x000000040e0e7981 */ /* 0x000ea2000c2e1900 */
[--C-:B------:R-:W-:Y:S02]  /*0580*/  SHF.R.U32.HI R5, RZ, 0x1a, R7.reuse ;  /* 0x0000001aff057819 */ /* 0x100fe40000011607 */
[----:B------:R-:W-:-:S02]  /*0590*/  LEA.HI.X R28, R6, UR7, R7, 0x2, P6 ;  /* 0x00000007061c7c11 */ /* 0x000fc4000b0f1407 */
[----:B------:R-:W-:Y:S02]  /*05a0*/  LOP3.LUT R23, R23, 0x20, RZ, 0xc0, !PT ;  /* 0x0000002017177812 */ /* 0x000fe400078ec0ff */
[----:B------:R-:W-:Y:S02]  /*05b0*/  LOP3.LUT R7, R5, 0x20, RZ, 0xc0, !PT ;  /* 0x0000002005077812 */ /* 0x000fe400078ec0ff */
[C---:B------:R-:W-:Y:S02]  /*05c0*/  IADD3.X R13, R3.reuse, R24, RZ, P0, P1 ;  /* 0x00000018030d7210 */ /* 0x040fe400007e24ff */
[----:B------:R-:W-:Y:S02]  /*05d0*/  IADD3.X R5, R3, R16, RZ, P2, P3 ;  /* 0x0000001003057210 */ /* 0x000fe400017e64ff */
[C---:B------:R-:W-:Y:S01]  /*05e0*/  IADD3 R6, P0, P1, R8.reuse, R21, R23 ;  /* 0x0000001508067210 */ /* 0x040fe2000791e017 */
[----:B------:R-:W-:Y:S01]  /*05f0*/  IMAD.WIDE R12, R11, 0x4, R12 ;  /* 0x000000040b0c7825 */ /* 0x000fe200078e020c */
[----:B------:R-:W-:-:S02]  /*0600*/  IADD3 R16, P2, P3, R8, R17, R7 ;  /* 0x0000001108107210 */ /* 0x000fc40007b5e007 */
[C---:B------:R-:W-:Y:S02]  /*0610*/  IADD3.X R21, R3.reuse, R22, RZ, P5, P4 ;  /* 0x0000001603157210 */ /* 0x040fe40002fe84ff */
[----:B------:R-:W-:Y:S01]  /*0620*/  IADD3.X R7, R3, R26, RZ, P0, P1 ;  /* 0x0000001a03077210 */ /* 0x000fe200007e24ff */
[----:B------:R-:W-:Y:S01]  /*0630*/  IMAD.WIDE R4, R11, 0x4, R4 ;  /* 0x000000040b047825 */ /* 0x000fe200078e0204 */
[----:B------:R-:W-:Y:S01]  /*0640*/  IADD3.X R17, R3, R28, RZ, P2, P3 ;  /* 0x0000001c03117210 */ /* 0x000fe200017e64ff */
[----:B------:R-:W3:Y:S02]  /*0650*/  LDG.E.EL R13, desc[UR4][R12.64] ;  /* 0x000000040c0d7981 */ /* 0x000ee4000c2e1900 */
[C---:B------:R-:W-:Y:S02]  /*0660*/  IMAD.WIDE R20, R11.reuse, 0x4, R20 ;  /* 0x000000040b147825 */ /* 0x040fe400078e0214 */
[----:B------:R-:W4:Y:S02]  /*0670*/  LDG.E.EL R5, desc[UR4][R4.64] ;  /* 0x0000000404057981 */ /* 0x000f24000c2e1900 */
[----:B------:R-:W-:-:S02]  /*0680*/  IMAD.WIDE R6, R11, 0x4, R6 ;  /* 0x000000040b067825 */ /* 0x000fc400078e0206 */
[----:B------:R-:W5:Y:S02]  /*0690*/  LDG.E.EL R20, desc[UR4][R20.64] ;  /* 0x0000000414147981 */ /* 0x000f64000c2e1900 */
[----:B------:R-:W-:Y:S02]  /*06a0*/  IMAD.WIDE R22, R11, 0x4, R16 ;  /* 0x000000040b167825 */ /* 0x000fe400078e0210 */
[----:B------:R-:W4:Y:S02]  /*06b0*/  LDG.E.EL R6, desc[UR4][R6.64] ;  /* 0x0000000406067981 */ /* 0x000f24000c2e1900 */
[----:B-1----:R-:W-:Y:S02]  /*06c0*/  IMAD.WIDE R24, R2, 0x4, R18 ;  /* 0x0000000402187825 */ /* 0x002fe400078e0212 */
[----:B------:R-:W5:Y:S01]  /*06d0*/  LDG.E.EL R23, desc[UR4][R22.64] ;  /* 0x0000000416177981 */ /* 0x000f62000c2e1900 */
[----:B------:R-:W1:Y:S03]  /*06e0*/  LDC.64 R2, c[0x0][0x238] ;  /* 0x00008e00ff027b82 */ /* 0x000e660000000a00 */
[----:B------:R-:W5:Y:S01]  /*06f0*/  LDG.E.EL.128 R16, desc[UR4][R24.64] ;  /* 0x0000000418107981 */ /* 0x000f62000c2e1d00 */
[----:B-1----:R-:W-:-:S04]  /*0700*/  IMAD.WIDE R2, R0, 0x4, R2 ;  /* 0x0000000400027825 */ /* 0x002fc800078e0202 */
[----:B--2---:R-:W-:Y:S01]  /*0710*/  FADD R14, -R9, R14 ;  /* 0x0000000e090e7221 */ /* 0x004fe20000000100 */
[----:B---3--:R-:W-:Y:S01]  /*0720*/  FADD R13, -R10, R13 ;  /* 0x0000000d0a0d7221 */ /* 0x008fe20000000100 */
[----:B----4-:R-:W-:Y:S01]  /*0730*/  FADD R8, -R5, R6 ;  /* 0x0000000605087221 */ /* 0x010fe20000000100 */
[----:B-----5:R-:W-:Y:S01]  /*0740*/  FADD R11, -R20, R23 ;  /* 0x00000017140b7221 */ /* 0x020fe20000000100 */
[----:B------:R-:W-:Y:S01]  /*0750*/  FFMA R16, R16, R14, R9 ;  /* 0x0000000e10107223 */ /* 0x000fe20000000009 */
[----:B------:R-:W-:Y:S01]  /*0760*/  FFMA R17, R17, R13, R10 ;  /* 0x0000000d11117223 */ /* 0x000fe2000000000a */
[----:B------:R-:W-:Y:S01]  /*0770*/  FFMA R18, R18, R8, R5 ;  /* 0x0000000812127223 */ /* 0x000fe20000000005 */
[----:B------:R-:W-:-:S05]  /*0780*/  FFMA R19, R19, R11, R20 ;  /* 0x0000000b13137223 */ /* 0x000fca0000000014 */
[----:B------:R-:W-:Y:S01]  /*0790*/  STG.E.128 desc[UR4][R2.64], R16 ;  /* 0x0000001002007986 */ /* 0x000fe2000c101d04 */
[----:B------:R-:W-:Y:S05]  /*07a0*/  EXIT ;  /* 0x000000000000794d */ /* 0x000fea0003800000 */
.L_x_0:
[----:B------:R-:W-:-:S00]  /*07b0*/  BRA `(.L_x_0) ;  /* 0xfffffffc00fc7947 */ /* 0x000fc0000383ffff */
[----:B------:R-:W-:-:S00]  /*07c0*/  NOP ;  /* 0x0000000000007918 */ /* 0x000fc00000000000 */
        /* <DEDUP_REMOVED lines=11> */
.L_x_1:


//--------------------- .nv.constant0.triton_poi_fused__unsafe_index_add_mul_sub_58 --------------------------
	.section	.nv.constant0.triton_poi_fused__unsafe_index_add_mul_sub_58,"a",@progbits
	.sectionflags	@""
	.align	4
.nv.constant0.triton_poi_fused__unsafe_index_add_mul_sub_58:
	.zero		580
